	.headerflags	@"EF_CUDA_TEXMODE_UNIFIED EF_CUDA_64BIT_ADDRESS EF_CUDA_ACCELERATORS EF_CUDA_SM90 EF_CUDA_VIRTUAL_SM(EF_CUDA_SM90)"
	.elftype	@"ET_EXEC"


//--------------------- .nv.info                  --------------------------
	.section	.nv.info,"",@"SHT_CUDA_INFO"
	.align	4


	//----- nvinfo : EIATTR_REGCOUNT
	.align		4
        /*0000*/ 	.byte	0x04, 0x2f
        /*0002*/ 	.short	(.L_1 - .L_0)
	.align		4
.L_0:
        /*0004*/ 	.word	index@(triton_poi_fused_max_pool2d_with_indices_4)
        /*0008*/ 	.word	0x00000028


	//----- nvinfo : EIATTR_MIN_STACK_SIZE
	.align		4
.L_1:
        /*000c*/ 	.byte	0x04, 0x12
        /*000e*/ 	.short	(.L_3 - .L_2)
	.align		4
.L_2:
        /*0010*/ 	.word	index@(triton_poi_fused_max_pool2d_with_indices_4)
        /*0014*/ 	.word	0x00000000


	//----- nvinfo : EIATTR_FRAME_SIZE
	.align		4
.L_3:
        /*0018*/ 	.byte	0x04, 0x11
        /*001a*/ 	.short	(.L_5 - .L_4)
	.align		4
.L_4:
        /*001c*/ 	.word	index@(triton_poi_fused_max_pool2d_with_indices_4)
        /*0020*/ 	.word	0x00000000


	//----- nvinfo : EIATTR_MIN_STACK_SIZE
	.align		4
.L_5:
        /*0024*/ 	.byte	0x04, 0x12
        /*0026*/ 	.short	(.L_7 - .L_6)
	.align		4
.L_6:
        /*0028*/ 	.word	index@(triton_poi_fused_max_pool2d_with_indices_4)
        /*002c*/ 	.word	0x00000000
.L_7:


//--------------------- .nv.info.triton_poi_fused_max_pool2d_with_indices_4 --------------------------
	.section	.nv.info.triton_poi_fused_max_pool2d_with_indices_4,"",@"SHT_CUDA_INFO"
	.sectionflags	@""
	.align	4


	//----- nvinfo : EIATTR_CUDA_API_VERSION
	.align		4
        /*0000*/ 	.byte	0x04, 0x37
        /*0002*/ 	.short	(.L_9 - .L_8)
.L_8:
        /*0004*/ 	.word	0x0000007c


	//----- nvinfo : EIATTR_KPARAM_INFO
	.align		4
.L_9:
        /*0008*/ 	.byte	0x04, 0x17
        /*000a*/ 	.short	(.L_11 - .L_10)
.L_10:
        /*000c*/ 	.word	0x00000000
        /*0010*/ 	.short	0x0002
        /*0012*/ 	.short	0x0010
        /*0014*/ 	.byte	0x00, 0xf0, 0x11, 0x00


	//----- nvinfo : EIATTR_KPARAM_INFO
	.align		4
.L_11:
        /*0018*/ 	.byte	0x04, 0x17
        /*001a*/ 	.short	(.L_13 - .L_12)
.L_12:
        /*001c*/ 	.word	0x00000000
        /*0020*/ 	.short	0x0001
        /*0022*/ 	.short	0x0008
        /*0024*/ 	.byte	0x00, 0xf4, 0x21, 0x00


	//----- nvinfo : EIATTR_KPARAM_INFO
	.align		4
.L_13:
        /*0028*/ 	.byte	0x04, 0x17
        /*002a*/ 	.short	(.L_15 - .L_14)
.L_14:
        /*002c*/ 	.word	0x00000000
        /*0030*/ 	.short	0x0000
        /*0032*/ 	.short	0x0000
        /*0034*/ 	.byte	0x00, 0xf4, 0x21, 0x00


	//----- nvinfo : EIATTR_SPARSE_MMA_MASK
	.align		4
.L_15:
        /*0038*/ 	.byte	0x03, 0x50
        /*003a*/ 	.short	0x0000


	//----- nvinfo : EIATTR_MAXREG_COUNT
	.align		4
        /*003c*/ 	.byte	0x03, 0x1b
        /*003e*/ 	.short	0x00ff


	//----- nvinfo : EIATTR_EXIT_INSTR_OFFSETS
	.align		4
        /*0040*/ 	.byte	0x04, 0x1c
        /*0042*/ 	.short	(.L_17 - .L_16)


	//   ....[0]....
.L_16:
        /*0044*/ 	.word	0x00001a00


	//----- nvinfo : EIATTR_REQNTID
	.align		4
.L_17:
        /*0048*/ 	.byte	0x04, 0x10
        /*004a*/ 	.short	(.L_19 - .L_18)
.L_18:
        /*004c*/ 	.word	0x00000080
        /*0050*/ 	.word	0x00000001
        /*0054*/ 	.word	0x00000001


	//----- nvinfo : EIATTR_CBANK_PARAM_SIZE
	.align		4
.L_19:
        /*0058*/ 	.byte	0x03, 0x19
        /*005a*/ 	.short	0x0014


	//----- nvinfo : EIATTR_PARAM_CBANK
	.align		4
        /*005c*/ 	.byte	0x04, 0x0a
        /*005e*/ 	.short	(.L_21 - .L_20)
	.align		4
.L_20:
        /*0060*/ 	.word	index@(.nv.constant0.triton_poi_fused_max_pool2d_with_indices_4)
        /*0064*/ 	.short	0x0210
        /*0066*/ 	.short	0x0014


	//----- nvinfo : EIATTR_SW_WAR
	.align		4
.L_21:
        /*0068*/ 	.byte	0x04, 0x36
        /*006a*/ 	.short	(.L_23 - .L_22)
.L_22:
        /*006c*/ 	.word	0x00000008
.L_23:


//--------------------- .nv.callgraph             --------------------------
	.section	.nv.callgraph,"",@"SHT_CUDA_CALLGRAPH"
	.align	4
	.sectionentsize	8
	.align		4
        /*0000*/ 	.word	0x00000000
	.align		4
        /*0004*/ 	.word	0xffffffff
	.align		4
        /*0008*/ 	.word	0x00000000
	.align		4
        /*000c*/ 	.word	0xfffffffe
	.align		4
        /*0010*/ 	.word	0x00000000
	.align		4
        /*0014*/ 	.word	0xfffffffd
	.align		4
        /*0018*/ 	.word	0x00000000
	.align		4
        /*001c*/ 	.word	0xfffffffc


//--------------------- .text.triton_poi_fused_max_pool2d_with_indices_4 --------------------------
	.section	.text.triton_poi_fused_max_pool2d_with_indices_4,"ax",@progbits
	.align	128
        .global         triton_poi_fused_max_pool2d_with_indices_4
        .type           triton_poi_fused_max_pool2d_with_indices_4,@function
        .size           triton_poi_fused_max_pool2d_with_indices_4,(.L_x_1 - triton_poi_fused_max_pool2d_with_indices_4)
        .other          triton_poi_fused_max_pool2d_with_indices_4,@"STO_CUDA_ENTRY STV_DEFAULT"
triton_poi_fused_max_pool2d_with_indices_4:
.text.triton_poi_fused_max_pool2d_with_indices_4:
[----:B------:R-:W-:Y:S01]  /*0000*/  LDC R1, c[0x0][0x28] ;  /* 0x00000a00ff017b82 */ /* 0x000fe20000000800 */
[----:B------:R-:W1:Y:S07]  /*0010*/  S2R R0, SR_TID.X ;  /* 0x0000000000007919 */ /* 0x000e6e0000002100 */
[----:B------:R-:W2:Y:S01]  /*0020*/  LDC.64 R20, c[0x0][0x210] ;  /* 0x00008400ff147b82 */ /* 0x000ea20000000a00 */
[----:B------:R-:W-:Y:S02]  /*0030*/  CS2R R8, SRZ ;  /* 0x0000000000087805 */ /* 0x000fe4000001ff00 */
[----:B------:R-:W-:Y:S01]  /*0040*/  CS2R R10, SRZ ;  /* 0x00000000000a7805 */ /* 0x000fe2000001ff00 */
[----:B------:R-:W3:Y:S01]  /*0050*/  S2R R5, SR_CTAID.X ;  /* 0x0000000000057919 */ /* 0x000ee20000002500 */
[----:B------:R-:W-:Y:S01]  /*0060*/  ULDC.64 UR4, c[0x0][0x208] ;  /* 0x0000820000047ab9 */ /* 0x000fe20000000a00 */
[----:B-1----:R-:W-:Y:S01]  /*0070*/  IMAD.SHL.U32 R0, R0, 0x4, RZ ;  /* 0x0000000400007824 */ /* 0x002fe200078e00ff */
[----:B---3--:R-:W-:-:S04]  /*0080*/  SHF.R.S32.HI R3, RZ, 0x15, R5 ;  /* 0x00000015ff037819 */ /* 0x008fc80000011405 */
[----:B------:R-:W-:Y:S02]  /*0090*/  LOP3.LUT R0, R0, 0x1fc, RZ, 0xc0, !PT ;  /* 0x000001fc00007812 */ /* 0x000fe400078ec0ff */
[----:B------:R-:W-:-:S03]  /*00a0*/  SGXT R3, R3, 0x1 ;  /* 0x000000010303781a */ /* 0x000fc60000000200 */
[----:B------:R-:W-:-:S04]  /*00b0*/  IMAD R16, R5, 0x400, R0 ;  /* 0x0000040005107824 */ /* 0x000fc800078e0200 */
[C---:B------:R-:W-:Y:S01]  /*00c0*/  VIADD R13, R16.reuse, 0xffffdf80 ;  /* 0xffffdf80100d7836 */ /* 0x040fe20000000000 */
[CC--:B------:R-:W-:Y:S01]  /*00d0*/  LEA.HI R2, R3.reuse, R16.reuse, RZ, 0x7 ;  /* 0x0000001003027211 */ /* 0x0c0fe200078f38ff */
[----:B------:R-:W-:Y:S01]  /*00e0*/  VIADD R15, R16, 0xffffe000 ;  /* 0xffffe000100f7836 */ /* 0x000fe20000000000 */
[----:B------:R-:W-:Y:S01]  /*00f0*/  LEA.HI R0, R3, R16, RZ, 0xd ;  /* 0x0000001003007211 */ /* 0x000fe200078f68ff */
[----:B--2---:R-:W-:Y:S01]  /*0100*/  IMAD.WIDE R12, R13, 0x4, R20 ;  /* 0x000000040d0c7825 */ /* 0x004fe200078e0214 */
[----:B------:R-:W-:Y:S02]  /*0110*/  SHF.R.S32.HI R2, RZ, 0x7, R2 ;  /* 0x00000007ff027819 */ /* 0x000fe40000011402 */
[----:B------:R-:W-:Y:S01]  /*0120*/  SHF.R.S32.HI R0, RZ, 0xd, R0 ;  /* 0x0000000dff007819 */ /* 0x000fe20000011400 */
[----:B------:R-:W-:Y:S01]  /*0130*/  IMAD.WIDE R14, R15, 0x4, R20 ;  /* 0x000000040f0e7825 */ /* 0x000fe200078e0214 */
[----:B------:R-:W-:Y:S02]  /*0140*/  LEA.HI R4, R2, R2, RZ, 0x6 ;  /* 0x0000000202047211 */ /* 0x000fe400078f30ff */
[----:B------:R-:W-:-:S02]  /*0150*/  LEA.HI R6, R0, R0, RZ, 0x6 ;  /* 0x0000000000067211 */ /* 0x000fc400078f30ff */
[----:B------:R-:W-:Y:S02]  /*0160*/  LOP3.LUT R5, R4, 0xffffffc0, RZ, 0xc0, !PT ;  /* 0xffffffc004057812 */ /* 0x000fe400078ec0ff */
[----:B------:R-:W-:Y:S02]  /*0170*/  LOP3.LUT R17, R6, 0xffffffc0, RZ, 0xc0, !PT ;  /* 0xffffffc006117812 */ /* 0x000fe400078ec0ff */
[----:B------:R-:W-:Y:S01]  /*0180*/  CS2R R6, SRZ ;  /* 0x0000000000067805 */ /* 0x000fe2000001ff00 */
[----:B------:R-:W-:Y:S01]  /*0190*/  IMAD.IADD R2, R2, 0x1, -R5 ;  /* 0x0000000102027824 */ /* 0x000fe200078e0a05 */
[----:B------:R-:W-:Y:S01]  /*01a0*/  CS2R R4, SRZ ;  /* 0x0000000000047805 */ /* 0x000fe2000001ff00 */
[----:B------:R-:W-:-:S03]  /*01b0*/  IMAD.IADD R17, R0, 0x1, -R17 ;  /* 0x0000000100117824 */ /* 0x000fc600078e0a11 */
[C---:B------:R-:W-:Y:S02]  /*01c0*/  ISETP.GT.AND P3, PT, R2.reuse, RZ, PT ;  /* 0x000000ff0200720c */ /* 0x040fe40003f64270 */
[----:B------:R-:W-:Y:S02]  /*01d0*/  ISETP.GT.AND P0, PT, R2, -0x1, PT ;  /* 0xffffffff0200780c */ /* 0x000fe40003f04270 */
[C---:B------:R-:W-:Y:S02]  /*01e0*/  ISETP.GT.AND P1, PT, R17.reuse, RZ, P3 ;  /* 0x000000ff1100720c */ /* 0x040fe40001f24270 */
[----:B------:R-:W-:-:S11]  /*01f0*/  ISETP.GT.AND P0, PT, R17, RZ, P0 ;  /* 0x000000ff1100720c */ /* 0x000fd60000704270 */
[----:B------:R-:W2:Y:S04]  /*0200*/  @P1 LDG.E.128 R4, desc[UR4][R12.64] ;  /* 0x000000040c041981 */ /* 0x000ea8000c1e1d00 */
[----:B------:R1:W3:Y:S01]  /*0210*/  @P0 LDG.E.128 R8, desc[UR4][R14.64] ;  /* 0x000000040e080981 */ /* 0x0002e2000c1e1d00 */
[----:B------:R-:W-:-:S05]  /*0220*/  VIADD R0, R16, 0x200 ;  /* 0x0000020010007836 */ /* 0x000fca0000000000 */
[CC--:B------:R-:W-:Y:S02]  /*0230*/  LEA.HI R18, R3.reuse, R0.reuse, RZ, 0x7 ;  /* 0x0000000003127211 */ /* 0x0c0fe400078f38ff */
[----:B------:R-:W-:Y:S02]  /*0240*/  LEA.HI R0, R3, R0, RZ, 0xd ;  /* 0x0000000003007211 */ /* 0x000fe400078f68ff */
[----:B------:R-:W-:Y:S02]  /*0250*/  SHF.R.S32.HI R18, RZ, 0x7, R18 ;  /* 0x00000007ff127819 */ /* 0x000fe40000011412 */
[----:B------:R-:W-:Y:S02]  /*0260*/  SHF.R.S32.HI R0, RZ, 0xd, R0 ;  /* 0x0000000dff007819 */ /* 0x000fe40000011400 */
[----:B------:R-:W-:Y:S02]  /*0270*/  LEA.HI R3, R18, R18, RZ, 0x6 ;  /* 0x0000001212037211 */ /* 0x000fe400078f30ff */
[----:B------:R-:W-:-:S02]  /*0280*/  LEA.HI R19, R0, R0, RZ, 0x6 ;  /* 0x0000000000137211 */ /* 0x000fc400078f30ff */
[----:B------:R-:W-:Y:S02]  /*0290*/  LOP3.LUT R3, R3, 0xffffffc0, RZ, 0xc0, !PT ;  /* 0xffffffc003037812 */ /* 0x000fe400078ec0ff */
[----:B------:R-:W-:-:S03]  /*02a0*/  LOP3.LUT R19, R19, 0xffffffc0, RZ, 0xc0, !PT ;  /* 0xffffffc013137812 */ /* 0x000fc600078ec0ff */
[----:B------:R-:W-:Y:S02]  /*02b0*/  IMAD.IADD R3, R18, 0x1, -R3 ;  /* 0x0000000112037824 */ /* 0x000fe400078e0a03 */
[----:B------:R-:W-:Y:S02]  /*02c0*/  IMAD.IADD R0, R0, 0x1, -R19 ;  /* 0x0000000100007824 */ /* 0x000fe400078e0a13 */
[----:B------:R-:W-:Y:S01]  /*02d0*/  VIADD R19, R16, 0xffffe180 ;  /* 0xffffe18010137836 */ /* 0x000fe20000000000 */
[----:B------:R-:W-:-:S03]  /*02e0*/  ISETP.GT.AND P2, PT, R3, RZ, PT ;  /* 0x000000ff0300720c */ /* 0x000fc60003f44270 */
[----:B------:R-:W-:Y:S01]  /*02f0*/  IMAD.WIDE R18, R19, 0x4, R20 ;  /* 0x0000000413127825 */ /* 0x000fe200078e0214 */
[----:B------:R-:W-:-:S03]  /*0300*/  ISETP.GT.AND P4, PT, R0, RZ, P2 ;  /* 0x000000ff0000720c */ /* 0x000fc60001784270 */
[----:B------:R-:W-:-:S04]  /*0310*/  VIADD R29, R16, 0xffffe080 ;  /* 0xffffe080101d7836 */ /* 0x000fc80000000000 */
[----:B------:R-:W-:Y:S01]  /*0320*/  IMAD.WIDE R28, R29, 0x4, R20 ;  /* 0x000000041d1c7825 */ /* 0x000fe200078e0214 */
[----:B--2---:R-:W-:Y:S02]  /*0330*/  SEL R13, R4, 0xff800000, P1 ;  /* 0xff800000040d7807 */ /* 0x004fe40000800000 */
[----:B-1----:R-:W-:Y:S02]  /*0340*/  SEL R14, R5, 0xff800000, P1 ;  /* 0xff800000050e7807 */ /* 0x002fe40000800000 */
[----:B------:R-:W-:Y:S02]  /*0350*/  CS2R R4, SRZ ;  /* 0x0000000000047805 */ /* 0x000fe4000001ff00 */
[----:B---3--:R-:W-:Y:S02]  /*0360*/  SEL R24, R8, 0xff800000, P0 ;  /* 0xff80000008187807 */ /* 0x008fe40000000000 */
[----:B------:R-:W-:Y:S02]  /*0370*/  SEL R15, R6, 0xff800000, P1 ;  /* 0xff800000060f7807 */ /* 0x000fe40000800000 */
[----:B------:R-:W-:-:S02]  /*0380*/  FSETP.GT.AND P5, PT, R24, R13, PT ;  /* 0x0000000d1800720b */ /* 0x000fc40003fa4000 */
[----:B------:R-:W-:Y:S02]  /*0390*/  SEL R26, R7, 0xff800000, P1 ;  /* 0xff800000071a7807 */ /* 0x000fe40000800000 */
[----:B------:R-:W-:Y:S02]  /*03a0*/  CS2R R6, SRZ ;  /* 0x0000000000067805 */ /* 0x000fe4000001ff00 */
[----:B------:R-:W-:Y:S02]  /*03b0*/  FSETP.NAN.AND P6, PT, R24, R24, PT ;  /* 0x000000181800720b */ /* 0x000fe40003fc8000 */
[----:B------:R-:W-:Y:S02]  /*03c0*/  ISETP.GT.AND P1, PT, R3, -0x1, PT ;  /* 0xffffffff0300780c */ /* 0x000fe40003f24270 */
[----:B------:R-:W-:Y:S01]  /*03d0*/  SEL R33, R9, 0xff800000, P0 ;  /* 0xff80000009217807 */ /* 0x000fe20000000000 */
[----:B------:R1:W2:Y:S01]  /*03e0*/  @P4 LDG.E.128 R4, desc[UR4][R18.64] ;  /* 0x0000000412044981 */ /* 0x0002a2000c1e1d00 */
[----:B------:R-:W-:-:S02]  /*03f0*/  SEL R22, R10, 0xff800000, P0 ;  /* 0xff8000000a167807 */ /* 0x000fc40000000000 */
[----:B------:R-:W-:Y:S02]  /*0400*/  SEL R27, R11, 0xff800000, P0 ;  /* 0xff8000000b1b7807 */ /* 0x000fe40000000000 */
[----:B------:R-:W-:Y:S02]  /*0410*/  @!P5 FSEL R24, R24, R13, P6 ;  /* 0x0000000d1818d208 */ /* 0x000fe40003000000 */
[----:B------:R-:W-:Y:S02]  /*0420*/  ISETP.GT.AND P0, PT, R0, RZ, P1 ;  /* 0x000000ff0000720c */ /* 0x000fe40000f04270 */
[----:B------:R-:W-:Y:S01]  /*0430*/  FSETP.GT.AND P5, PT, R33, R14, PT ;  /* 0x0000000e2100720b */ /* 0x000fe20003fa4000 */
[----:B------:R-:W-:Y:S01]  /*0440*/  VIADD R13, R16, 0xffffe200 ;  /* 0xffffe200100d7836 */ /* 0x000fe20000000000 */
[----:B------:R-:W-:Y:S02]  /*0450*/  CS2R R8, SRZ ;  /* 0x0000000000087805 */ /* 0x000fe4000001ff00 */
[----:B------:R-:W-:-:S02]  /*0460*/  CS2R R10, SRZ ;  /* 0x00000000000a7805 */ /* 0x000fc4000001ff00 */
[----:B------:R-:W-:Y:S01]  /*0470*/  FSETP.NAN.AND P6, PT, R33, R33, PT ;  /* 0x000000212100720b */ /* 0x000fe20003fc8000 */
[----:B------:R-:W-:Y:S01]  /*0480*/  IMAD.WIDE R12, R13, 0x4, R20 ;  /* 0x000000040d0c7825 */ /* 0x000fe200078e0214 */
[----:B------:R-:W-:-:S04]  /*0490*/  FSETP.GT.AND P1, PT, R22, R15, PT ;  /* 0x0000000f1600720b */ /* 0x000fc80003f24000 */
[----:B------:R3:W4:Y:S01]  /*04a0*/  @P0 LDG.E.128 R8, desc[UR4][R12.64] ;  /* 0x000000040c080981 */ /* 0x000722000c1e1d00 */
[----:B------:R-:W-:Y:S02]  /*04b0*/  @!P5 FSEL R33, R33, R14, P6 ;  /* 0x0000000e2121d208 */ /* 0x000fe40003000000 */
[----:B------:R-:W-:Y:S01]  /*04c0*/  FSETP.GT.AND P5, PT, R27, R26, PT ;  /* 0x0000001a1b00720b */ /* 0x000fe20003fa4000 */
[----:B-1----:R-:W-:Y:S01]  /*04d0*/  VIADD R18, R2, 0x1 ;  /* 0x0000000102127836 */ /* 0x002fe20000000000 */
[----:B------:R-:W-:-:S04]  /*04e0*/  FSETP.NAN.AND P6, PT, R22, R22, PT ;  /* 0x000000161600720b */ /* 0x000fc80003fc8000 */
[----:B------:R-:W-:Y:S02]  /*04f0*/  @!P1 FSEL R22, R22, R15, P6 ;  /* 0x0000000f16169208 */ /* 0x000fe40003000000 */
[----:B------:R-:W-:Y:S02]  /*0500*/  FSETP.NAN.AND P6, PT, R27, R27, PT ;  /* 0x0000001b1b00720b */ /* 0x000fe40003fc8000 */
[----:B------:R-:W-:-:S03]  /*0510*/  ISETP.GE.U32.AND P1, PT, R18, 0x40, PT ;  /* 0x000000401200780c */ /* 0x000fc60003f26070 */
[----:B------:R-:W-:Y:S02]  /*0520*/  @!P5 FSEL R27, R27, R26, P6 ;  /* 0x0000001a1b1bd208 */ /* 0x000fe40003000000 */
[----:B------:R-:W-:Y:S02]  /*0530*/  ISETP.GT.AND P5, PT, R17, RZ, !P1 ;  /* 0x000000ff1100720c */ /* 0x000fe40004fa4270 */
[----:B---3--:R-:W-:Y:S02]  /*0540*/  CS2R R12, SRZ ;  /* 0x00000000000c7805 */ /* 0x008fe4000001ff00 */
[----:B------:R-:W-:-:S09]  /*0550*/  CS2R R14, SRZ ;  /* 0x00000000000e7805 */ /* 0x000fd2000001ff00 */
[----:B------:R-:W3:Y:S01]  /*0560*/  @P5 LDG.E.128 R12, desc[UR4][R28.64] ;  /* 0x000000041c0c5981 */ /* 0x000ee2000c1e1d00 */
[----:B--2---:R-:W-:Y:S02]  /*0570*/  SEL R4, R4, 0xff800000, P4 ;  /* 0xff80000004047807 */ /* 0x004fe40002000000 */
[----:B------:R-:W-:Y:S02]  /*0580*/  SEL R6, R6, 0xff800000, P4 ;  /* 0xff80000006067807 */ /* 0x000fe40002000000 */
[----:B------:R-:W-:Y:S02]  /*0590*/  SEL R26, R7, 0xff800000, P4 ;  /* 0xff800000071a7807 */ /* 0x000fe40002000000 */
[----:B----4-:R-:W-:Y:S02]  /*05a0*/  SEL R31, R8, 0xff800000, P0 ;  /* 0xff800000081f7807 */ /* 0x010fe40000000000 */
[----:B------:R-:W-:Y:S02]  /*05b0*/  SEL R8, R5, 0xff800000, P4 ;  /* 0xff80000005087807 */ /* 0x000fe40002000000 */
[----:B------:R-:W-:-:S02]  /*05c0*/  FSETP.GT.AND P6, PT, R31, R4, PT ;  /* 0x000000041f00720b */ /* 0x000fc40003fc4000 */
[----:B------:R-:W-:-:S04]  /*05d0*/  SEL R19, R9, 0xff800000, P0 ;  /* 0xff80000009137807 */ /* 0x000fc80000000000 */
[----:B------:R-:W-:Y:S02]  /*05e0*/  FSETP.GT.AND P4, PT, R19, R8, PT ;  /* 0x000000081300720b */ /* 0x000fe40003f84000 */
[----:B------:R-:W-:Y:S02]  /*05f0*/  SEL R23, R10, 0xff800000, P0 ;  /* 0xff8000000a177807 */ /* 0x000fe40000000000 */
[----:B------:R-:W-:Y:S02]  /*0600*/  SEL R25, R11, 0xff800000, P0 ;  /* 0xff8000000b197807 */ /* 0x000fe40000000000 */
[----:B------:R-:W-:-:S04]  /*0610*/  FSETP.NAN.AND P0, PT, R31, R31, PT ;  /* 0x0000001f1f00720b */ /* 0x000fc80003f08000 */
[----:B------:R-:W-:Y:S02]  /*0620*/  @!P6 FSEL R31, R31, R4, P0 ;  /* 0x000000041f1fe208 */ /* 0x000fe40000000000 */
[----:B------:R-:W-:Y:S02]  /*0630*/  FSETP.GT.AND P0, PT, R23, R6, PT ;  /* 0x000000061700720b */ /* 0x000fe40003f04000 */
[----:B------:R-:W-:-:S04]  /*0640*/  FSETP.NAN.AND P6, PT, R19, R19, PT ;  /* 0x000000131300720b */ /* 0x000fc80003fc8000 */
[----:B------:R-:W-:Y:S02]  /*0650*/  @!P4 FSEL R19, R19, R8, P6 ;  /* 0x000000081313c208 */ /* 0x000fe40003000000 */
[----:B------:R-:W-:Y:S02]  /*0660*/  FSETP.GT.AND P4, PT, R25, R26, PT ;  /* 0x0000001a1900720b */ /* 0x000fe40003f84000 */
[C---:B------:R-:W-:Y:S02]  /*0670*/  FSETP.NAN.AND P6, PT, R23.reuse, R23, PT ;  /* 0x000000171700720b */ /* 0x040fe40003fc8000 */
[----:B---3--:R-:W-:Y:S02]  /*0680*/  SEL R29, R12, 0xff800000, P5 ;  /* 0xff8000000c1d7807 */ /* 0x008fe40002800000 */
[----:B------:R-:W-:Y:S02]  /*0690*/  @!P0 FSEL R23, R23, R6, P6 ;  /* 0x0000000617178208 */ /* 0x000fe40003000000 */
[----:B------:R-:W-:-:S02]  /*06a0*/  FSETP.NAN.AND P6, PT, R25, R25, PT ;  /* 0x000000191900720b */ /* 0x000fc40003fc8000 */
[-C--:B------:R-:W-:Y:S02]  /*06b0*/  FSETP.NAN.AND P0, PT, R29, R29.reuse, PT ;  /* 0x0000001d1d00720b */ /* 0x080fe40003f08000 */
[----:B------:R-:W-:Y:S02]  /*06c0*/  SEL R30, R13, 0xff800000, P5 ;  /* 0xff8000000d1e7807 */ /* 0x000fe40002800000 */
[----:B------:R-:W-:Y:S02]  /*06d0*/  @!P4 FSEL R25, R25, R26, P6 ;  /* 0x0000001a1919c208 */ /* 0x000fe40003000000 */
[----:B------:R-:W-:Y:S01]  /*06e0*/  FSETP.NAN.AND P4, PT, R30, R30, PT ;  /* 0x0000001e1e00720b */ /* 0x000fe20003f88000 */
[----:B------:R-:W-:Y:S01]  /*06f0*/  VIADD R12, R3, 0x1 ;  /* 0x00000001030c7836 */ /* 0x000fe20000000000 */
[----:B------:R-:W-:-:S05]  /*0700*/  FSETP.GEU.AND P6, PT, R24, R29, PT ;  /* 0x0000001d1800720b */ /* 0x000fca0003fce000 */
[----:B------:R-:W-:Y:S02]  /*0710*/  @!P0 FSEL R29, R29, R24, !P6 ;  /* 0x000000181d1d8208 */ /* 0x000fe40007000000 */
[----:B------:R-:W-:Y:S02]  /*0720*/  FSETP.GEU.AND P6, PT, R33, R30, PT ;  /* 0x0000001e2100720b */ /* 0x000fe40003fce000 */
[----:B------:R-:W-:Y:S02]  /*0730*/  ISETP.GE.U32.AND P0, PT, R12, 0x40, PT ;  /* 0x000000400c00780c */ /* 0x000fe40003f06070 */
[----:B------:R-:W-:Y:S02]  /*0740*/  @!P4 FSEL R30, R30, R33, !P6 ;  /* 0x000000211e1ec208 */ /* 0x000fe40007000000 */
[----:B------:R-:W-:Y:S01]  /*0750*/  ISETP.GT.AND P4, PT, R0, RZ, !P0 ;  /* 0x000000ff0000720c */ /* 0x000fe20004784270 */
[----:B------:R-:W-:Y:S01]  /*0760*/  VIADD R9, R16, 0xffffe280 ;  /* 0xffffe28010097836 */ /* 0x000fe20000000000 */
[----:B------:R-:W-:-:S02]  /*0770*/  CS2R R4, SRZ ;  /* 0x0000000000047805 */ /* 0x000fc4000001ff00 */
[----:B------:R-:W-:Y:S01]  /*0780*/  CS2R R6, SRZ ;  /* 0x0000000000067805 */ /* 0x000fe2000001ff00 */
[----:B------:R-:W-:-:S08]  /*0790*/  IMAD.WIDE R8, R9, 0x4, R20 ;  /* 0x0000000409087825 */ /* 0x000fd000078e0214 */
[----:B------:R1:W2:Y:S01]  /*07a0*/  @P4 LDG.E.128 R4, desc[UR4][R8.64] ;  /* 0x0000000408044981 */ /* 0x0002a2000c1e1d00 */
[----:B------:R-:W-:Y:S01]  /*07b0*/  ISETP.GT.AND P3, PT, R17, -0x1, P3 ;  /* 0xffffffff1100780c */ /* 0x000fe20001f64270 */
[----:B------:R-:W-:Y:S01]  /*07c0*/  VIADD R37, R16, 0xffffff80 ;  /* 0xffffff8010257836 */ /* 0x000fe20000000000 */
[----:B------:R-:W-:-:S03]  /*07d0*/  CS2R R10, SRZ ;  /* 0x00000000000a7805 */ /* 0x000fc6000001ff00 */
[----:B------:R-:W-:Y:S01]  /*07e0*/  IMAD.WIDE R36, R37, 0x4, R20 ;  /* 0x0000000425247825 */ /* 0x000fe200078e0214 */
[----:B-1----:R-:W-:-:S07]  /*07f0*/  CS2R R8, SRZ ;  /* 0x0000000000087805 */ /* 0x002fce000001ff00 */
[----:B------:R1:W3:Y:S01]  /*0800*/  @P3 LDG.E.128 R8, desc[UR4][R36.64] ;  /* 0x0000000424083981 */ /* 0x0002e2000c1e1d00 */
[----:B------:R-:W-:Y:S02]  /*0810*/  ISETP.GT.AND P2, PT, R0, -0x1, P2 ;  /* 0xffffffff0000780c */ /* 0x000fe40001744270 */
[----:B------:R-:W-:Y:S01]  /*0820*/  SEL R13, R14, 0xff800000, P5 ;  /* 0xff8000000e0d7807 */ /* 0x000fe20002800000 */
[----:B-1----:R-:W-:-:S03]  /*0830*/  IMAD.WIDE R36, R16, 0x4, R20 ;  /* 0x0000000410247825 */ /* 0x002fc600078e0214 */
[-C--:B------:R-:W-:Y:S02]  /*0840*/  FSETP.NAN.AND P6, PT, R13, R13.reuse, PT ;  /* 0x0000000d0d00720b */ /* 0x080fe40003fc8000 */
[----:B------:R-:W-:Y:S02]  /*0850*/  SEL R32, R15, 0xff800000, P5 ;  /* 0xff8000000f207807 */ /* 0x000fe40002800000 */
[----:B------:R-:W-:-:S09]  /*0860*/  FSETP.GEU.AND P5, PT, R22, R13, PT ;  /* 0x0000000d1600720b */ /* 0x000fd20003fae000 */
[----:B------:R-:W-:Y:S02]  /*0870*/  @!P6 FSEL R13, R13, R22, !P5 ;  /* 0x000000160d0de208 */ /* 0x000fe40006800000 */
[-C--:B------:R-:W-:Y:S02]  /*0880*/  FSETP.NAN.AND P5, PT, R32, R32.reuse, PT ;  /* 0x000000202000720b */ /* 0x080fe40003fa8000 */
[----:B------:R-:W-:Y:S02]  /*0890*/  FSETP.GEU.AND P6, PT, R27, R32, PT ;  /* 0x000000201b00720b */ /* 0x000fe40003fce000 */
[----:B--2---:R-:W-:Y:S02]  /*08a0*/  SEL R34, R4, 0xff800000, P4 ;  /* 0xff80000004227807 */ /* 0x004fe40002000000 */
[----:B------:R-:W-:Y:S02]  /*08b0*/  SEL R24, R5, 0xff800000, P4 ;  /* 0xff80000005187807 */ /* 0x000fe40002000000 */
[----:B------:R-:W-:-:S02]  /*08c0*/  CS2R R4, SRZ ;  /* 0x0000000000047805 */ /* 0x000fc4000001ff00 */
[----:B------:R-:W-:Y:S02]  /*08d0*/  SEL R14, R6, 0xff800000, P4 ;  /* 0xff800000060e7807 */ /* 0x000fe40002000000 */
[----:B------:R-:W-:Y:S02]  /*08e0*/  SEL R26, R7, 0xff800000, P4 ;  /* 0xff800000071a7807 */ /* 0x000fe40002000000 */
[----:B------:R-:W-:-:S06]  /*08f0*/  CS2R R6, SRZ ;  /* 0x0000000000067805 */ /* 0x000fcc000001ff00 */
[----:B------:R-:W2:Y:S01]  /*0900*/  @P2 LDG.E.128 R4, desc[UR4][R36.64+0x600] ;  /* 0x0006000424042981 */ /* 0x000ea2000c1e1d00 */
[----:B------:R-:W-:Y:S02]  /*0910*/  @!P5 FSEL R32, R32, R27, !P6 ;  /* 0x0000001b2020d208 */ /* 0x000fe40007000000 */
[-C--:B------:R-:W-:Y:S02]  /*0920*/  FSETP.NAN.AND P6, PT, R34, R34.reuse, PT ;  /* 0x000000222200720b */ /* 0x080fe40003fc8000 */
[----:B------:R-:W-:-:S11]  /*0930*/  FSETP.GEU.AND P5, PT, R31, R34, PT ;  /* 0x000000221f00720b */ /* 0x000fd60003fae000 */
[----:B------:R-:W-:Y:S02]  /*0940*/  @!P6 FSEL R34, R34, R31, !P5 ;  /* 0x0000001f2222e208 */ /* 0x000fe40006800000 */
[----:B------:R-:W-:Y:S02]  /*0950*/  FSETP.NAN.AND P6, PT, R24, R24, PT ;  /* 0x000000181800720b */ /* 0x000fe40003fc8000 */
[----:B------:R-:W-:Y:S02]  /*0960*/  FSETP.NAN.AND P5, PT, R14, R14, PT ;  /* 0x0000000e0e00720b */ /* 0x000fe40003fa8000 */
[----:B------:R-:W-:Y:S02]  /*0970*/  FSETP.GEU.AND P4, PT, R19, R24, PT ;  /* 0x000000181300720b */ /* 0x000fe40003f8e000 */
[----:B---3--:R-:W-:-:S07]  /*0980*/  SEL R28, R8, 0xff800000, P3 ;  /* 0xff800000081c7807 */ /* 0x008fce0001800000 */
[----:B------:R-:W-:Y:S02]  /*0990*/  @!P6 FSEL R24, R24, R19, !P4 ;  /* 0x000000131818e208 */ /* 0x000fe40006000000 */
[----:B------:R-:W-:Y:S02]  /*09a0*/  FSETP.NAN.AND P4, PT, R26, R26, PT ;  /* 0x0000001a1a00720b */ /* 0x000fe40003f88000 */
[----:B------:R-:W-:-:S04]  /*09b0*/  FSETP.GEU.AND P6, PT, R23, R14, PT ;  /* 0x0000000e1700720b */ /* 0x000fc80003fce000 */
[----:B------:R-:W-:Y:S02]  /*09c0*/  @!P5 FSEL R14, R14, R23, !P6 ;  /* 0x000000170e0ed208 */ /* 0x000fe40007000000 */
[----:B------:R-:W-:Y:S02]  /*09d0*/  FSETP.NAN.AND P5, PT, R28, R28, PT ;  /* 0x0000001c1c00720b */ /* 0x000fe40003fa8000 */
[----:B------:R-:W-:Y:S02]  /*09e0*/  FSETP.GEU.AND P6, PT, R25, R26, PT ;  /* 0x0000001a1900720b */ /* 0x000fe40003fce000 */
[----:B------:R-:W-:Y:S02]  /*09f0*/  SEL R22, R10, 0xff800000, P3 ;  /* 0xff8000000a167807 */ /* 0x000fe40001800000 */
[----:B------:R-:W-:Y:S02]  /*0a00*/  @!P4 FSEL R26, R26, R25, !P6 ;  /* 0x000000191a1ac208 */ /* 0x000fe40007000000 */
[----:B------:R-:W-:-:S05]  /*0a10*/  FSETP.GEU.AND P4, PT, R29, R28, PT ;  /* 0x0000001c1d00720b */ /* 0x000fca0003f8e000 */
[----:B------:R-:W-:Y:S02]  /*0a20*/  @!P5 FSEL R28, R28, R29, !P4 ;  /* 0x0000001d1c1cd208 */ /* 0x000fe40006000000 */
[-C--:B------:R-:W-:Y:S02]  /*0a30*/  FSETP.NAN.AND P4, PT, R22, R22.reuse, PT ;  /* 0x000000161600720b */ /* 0x080fe40003f88000 */
[----:B------:R-:W-:Y:S02]  /*0a40*/  SEL R29, R9, 0xff800000, P3 ;  /* 0xff800000091d7807 */ /* 0x000fe40001800000 */
[----:B------:R-:W-:Y:S02]  /*0a50*/  SEL R27, R11, 0xff800000, P3 ;  /* 0xff8000000b1b7807 */ /* 0x000fe40001800000 */
[----:B------:R-:W-:-:S07]  /*0a60*/  FSETP.GEU.AND P3, PT, R13, R22, PT ;  /* 0x000000160d00720b */ /* 0x000fce0003f6e000 */
[----:B------:R-:W-:Y:S02]  /*0a70*/  @!P4 FSEL R22, R22, R13, !P3 ;  /* 0x0000000d1616c208 */ /* 0x000fe40005800000 */
[----:B------:R-:W-:Y:S02]  /*0a80*/  CS2R R8, SRZ ;  /* 0x0000000000087805 */ /* 0x000fe4000001ff00 */
[----:B------:R-:W-:Y:S02]  /*0a90*/  CS2R R10, SRZ ;  /* 0x00000000000a7805 */ /* 0x000fe4000001ff00 */
[----:B--2---:R-:W-:Y:S02]  /*0aa0*/  SEL R31, R4, 0xff800000, P2 ;  /* 0xff800000041f7807 */ /* 0x004fe40001000000 */
[----:B------:R-:W-:-:S04]  /*0ab0*/  LOP3.LUT R4, R17, R2, RZ, 0xfc, !PT ;  /* 0x0000000211047212 */ /* 0x000fc800078efcff */
[----:B------:R-:W-:-:S13]  /*0ac0*/  ISETP.GT.AND P3, PT, R4, -0x1, PT ;  /* 0xffffffff0400780c */ /* 0x000fda0003f64270 */
[----:B------:R-:W2:Y:S01]  /*0ad0*/  @P3 LDG.E.128 R8, desc[UR4][R36.64] ;  /* 0x0000000424083981 */ /* 0x000ea2000c1e1d00 */
[-C--:B------:R-:W-:Y:S02]  /*0ae0*/  FSETP.NAN.AND P5, PT, R29, R29.reuse, PT ;  /* 0x0000001d1d00720b */ /* 0x080fe40003fa8000 */
[----:B------:R-:W-:-:S11]  /*0af0*/  FSETP.GEU.AND P6, PT, R30, R29, PT ;  /* 0x0000001d1e00720b */ /* 0x000fd60003fce000 */
[----:B------:R-:W-:Y:S02]  /*0b00*/  @!P5 FSEL R29, R29, R30, !P6 ;  /* 0x0000001e1d1dd208 */ /* 0x000fe40007000000 */
[----:B------:R-:W-:Y:S02]  /*0b10*/  FSETP.NAN.AND P5, PT, R27, R27, PT ;  /* 0x0000001b1b00720b */ /* 0x000fe40003fa8000 */
[----:B------:R-:W-:Y:S02]  /*0b20*/  FSETP.NAN.AND P6, PT, R31, R31, PT ;  /* 0x0000001f1f00720b */ /* 0x000fe40003fc8000 */
[----:B------:R-:W-:Y:S02]  /*0b30*/  FSETP.GEU.AND P4, PT, R32, R27, PT ;  /* 0x0000001b2000720b */ /* 0x000fe40003f8e000 */
[----:B------:R-:W-:-:S07]  /*0b40*/  SEL R15, R6, 0xff800000, P2 ;  /* 0xff800000060f7807 */ /* 0x000fce0001000000 */
[----:B------:R-:W-:Y:S02]  /*0b50*/  @!P5 FSEL R27, R27, R32, !P4 ;  /* 0x000000201b1bd208 */ /* 0x000fe40006000000 */
[----:B------:R-:W-:-:S04]  /*0b60*/  FSETP.GEU.AND P4, PT, R34, R31, PT ;  /* 0x0000001f2200720b */ /* 0x000fc80003f8e000 */
[----:B------:R-:W-:Y:S02]  /*0b70*/  @!P6 FSEL R31, R31, R34, !P4 ;  /* 0x000000221f1fe208 */ /* 0x000fe40006000000 */
[-C--:B------:R-:W-:Y:S02]  /*0b80*/  FSETP.NAN.AND P4, PT, R15, R15.reuse, PT ;  /* 0x0000000f0f00720b */ /* 0x080fe40003f88000 */
[----:B------:R-:W-:Y:S02]  /*0b90*/  SEL R13, R5, 0xff800000, P2 ;  /* 0xff800000050d7807 */ /* 0x000fe40001000000 */
[----:B------:R-:W-:Y:S02]  /*0ba0*/  SEL R23, R7, 0xff800000, P2 ;  /* 0xff80000007177807 */ /* 0x000fe40001000000 */
[----:B------:R-:W-:Y:S02]  /*0bb0*/  FSETP.GEU.AND P2, PT, R14, R15, PT ;  /* 0x0000000f0e00720b */ /* 0x000fe40003f4e000 */
[----:B------:R-:W-:-:S05]  /*0bc0*/  LOP3.LUT R4, R0, R3, RZ, 0xfc, !PT ;  /* 0x0000000300047212 */ /* 0x000fca00078efcff */
[----:B------:R-:W-:Y:S02]  /*0bd0*/  @!P4 FSEL R15, R15, R14, !P2 ;  /* 0x0000000e0f0fc208 */ /* 0x000fe40005000000 */
[----:B------:R-:W-:Y:S02]  /*0be0*/  ISETP.GT.AND P2, PT, R4, -0x1, PT ;  /* 0xffffffff0400780c */ /* 0x000fe40003f44270 */
[----:B------:R-:W-:Y:S02]  /*0bf0*/  CS2R R4, SRZ ;  /* 0x0000000000047805 */ /* 0x000fe4000001ff00 */
[----:B------:R-:W-:-:S09]  /*0c00*/  CS2R R6, SRZ ;  /* 0x0000000000067805 */ /* 0x000fd2000001ff00 */
[----:B------:R-:W3:Y:S01]  /*0c10*/  @P2 LDG.E.128 R4, desc[UR4][R36.64+0x800] ;  /* 0x0008000424042981 */ /* 0x000ee2000c1e1d00 */
[----:B------:R-:W-:Y:S02]  /*0c20*/  ISETP.GT.AND P1, PT, R17, -0x1, !P1 ;  /* 0xffffffff1100780c */ /* 0x000fe40004f24270 */
[----:B--2---:R-:W-:Y:S02]  /*0c30*/  SEL R25, R8, 0xff800000, P3 ;  /* 0xff80000008197807 */ /* 0x004fe40001800000 */
[----:B------:R-:W-:Y:S02]  /*0c40*/  SEL R14, R9, 0xff800000, P3 ;  /* 0xff800000090e7807 */ /* 0x000fe40001800000 */
[----:B------:R-:W-:Y:S02]  /*0c50*/  CS2R R8, SRZ ;  /* 0x0000000000087805 */ /* 0x000fe4000001ff00 */
[----:B------:R-:W-:Y:S02]  /*0c60*/  SEL R19, R10, 0xff800000, P3 ;  /* 0xff8000000a137807 */ /* 0x000fe40001800000 */
[----:B------:R-:W-:-:S02]  /*0c70*/  SEL R32, R11, 0xff800000, P3 ;  /* 0xff8000000b207807 */ /* 0x000fc40001800000 */
[----:B------:R-:W-:-:S06]  /*0c80*/  CS2R R10, SRZ ;  /* 0x00000000000a7805 */ /* 0x000fcc000001ff00 */
[----:B------:R1:W2:Y:S01]  /*0c90*/  @P1 LDG.E.128 R8, desc[UR4][R36.64+0x200] ;  /* 0x0002000424081981 */ /* 0x0002a2000c1e1d00 */
[-C--:B------:R-:W-:Y:S02]  /*0ca0*/  FSETP.NAN.AND P5, PT, R13, R13.reuse, PT ;  /* 0x0000000d0d00720b */ /* 0x080fe40003fa8000 */
[----:B------:R-:W-:-:S11]  /*0cb0*/  FSETP.GEU.AND P6, PT, R24, R13, PT ;  /* 0x0000000d1800720b */ /* 0x000fd60003fce000 */
[----:B------:R-:W-:Y:S02]  /*0cc0*/  @!P5 FSEL R13, R13, R24, !P6 ;  /* 0x000000180d0dd208 */ /* 0x000fe40007000000 */
[----:B------:R-:W-:Y:S02]  /*0cd0*/  FSETP.NAN.AND P5, PT, R23, R23, PT ;  /* 0x000000171700720b */ /* 0x000fe40003fa8000 */
[----:B------:R-:W-:Y:S02]  /*0ce0*/  FSETP.NAN.AND P6, PT, R25, R25, PT ;  /* 0x000000191900720b */ /* 0x000fe40003fc8000 */
[----:B------:R-:W-:-:S09]  /*0cf0*/  FSETP.GEU.AND P4, PT, R26, R23, PT ;  /* 0x000000171a00720b */ /* 0x000fd20003f8e000 */
[----:B------:R-:W-:Y:S02]  /*0d00*/  @!P5 FSEL R23, R23, R26, !P4 ;  /* 0x0000001a1717d208 */ /* 0x000fe40006000000 */
[----:B------:R-:W-:-:S04]  /*0d10*/  FSETP.GEU.AND P4, PT, R28, R25, PT ;  /* 0x000000191c00720b */ /* 0x000fc80003f8e000 */
[----:B------:R-:W-:Y:S02]  /*0d20*/  @!P6 FSEL R25, R25, R28, !P4 ;  /* 0x0000001c1919e208 */ /* 0x000fe40006000000 */
[-C--:B------:R-:W-:Y:S02]  /*0d30*/  FSETP.NAN.AND P4, PT, R14, R14.reuse, PT ;  /* 0x0000000e0e00720b */ /* 0x080fe40003f88000 */
[----:B------:R-:W-:-:S11]  /*0d40*/  FSETP.GEU.AND P5, PT, R29, R14, PT ;  /* 0x0000000e1d00720b */ /* 0x000fd60003fae000 */
[----:B------:R-:W-:Y:S02]  /*0d50*/  @!P4 FSEL R14, R14, R29, !P5 ;  /* 0x0000001d0e0ec208 */ /* 0x000fe40006800000 */
[----:B------:R-:W-:Y:S02]  /*0d60*/  FSETP.NAN.AND P5, PT, R19, R19, PT ;  /* 0x000000131300720b */ /* 0x000fe40003fa8000 */
[----:B---3--:R-:W-:-:S04]  /*0d70*/  SEL R34, R4, 0xff800000, P2 ;  /* 0xff80000004227807 */ /* 0x008fc80001000000 */
[----:B------:R-:W-:Y:S02]  /*0d80*/  FSETP.NAN.AND P3, PT, R34, R34, PT ;  /* 0x000000222200720b */ /* 0x000fe40003f68000 */
[----:B------:R-:W-:Y:S02]  /*0d90*/  FSETP.GEU.AND P6, PT, R22, R19, PT ;  /* 0x000000131600720b */ /* 0x000fe40003fce000 */
[----:B------:R-:W-:-:S03]  /*0da0*/  FSETP.NAN.AND P4, PT, R32, R32, PT ;  /* 0x000000202000720b */ /* 0x000fc60003f88000 */
[----:B------:R-:W-:Y:S02]  /*0db0*/  @!P5 FSEL R19, R19, R22, !P6 ;  /* 0x000000161313d208 */ /* 0x000fe40007000000 */
[----:B------:R-:W-:Y:S02]  /*0dc0*/  FSETP.GEU.AND P6, PT, R31, R34, PT ;  /* 0x000000221f00720b */ /* 0x000fe40003fce000 */
[----:B------:R-:W-:Y:S02]  /*0dd0*/  SEL R26, R5, 0xff800000, P2 ;  /* 0xff800000051a7807 */ /* 0x000fe40001000000 */
[----:B------:R-:W-:Y:S02]  /*0de0*/  @!P3 FSEL R34, R34, R31, !P6 ;  /* 0x0000001f2222b208 */ /* 0x000fe40007000000 */
[----:B------:R-:W-:Y:S02]  /*0df0*/  FSETP.GEU.AND P5, PT, R27, R32, PT ;  /* 0x000000201b00720b */ /* 0x000fe40003fae000 */
[----:B------:R-:W-:-:S02]  /*0e00*/  FSETP.NAN.AND P3, PT, R26, R26, PT ;  /* 0x0000001a1a00720b */ /* 0x000fc40003f68000 */
[----:B------:R-:W-:Y:S02]  /*0e10*/  SEL R22, R6, 0xff800000, P2 ;  /* 0xff80000006167807 */ /* 0x000fe40001000000 */
[----:B------:R-:W-:Y:S02]  /*0e20*/  @!P4 FSEL R32, R32, R27, !P5 ;  /* 0x0000001b2020c208 */ /* 0x000fe40006800000 */
[----:B------:R-:W-:Y:S02]  /*0e30*/  FSETP.NAN.AND P4, PT, R22, R22, PT ;  /* 0x000000161600720b */ /* 0x000fe40003f88000 */
[----:B------:R-:W-:Y:S02]  /*0e40*/  FSETP.GEU.AND P6, PT, R13, R26, PT ;  /* 0x0000001a0d00720b */ /* 0x000fe40003fce000 */
[----:B------:R-:W-:Y:S02]  /*0e50*/  SEL R28, R7, 0xff800000, P2 ;  /* 0xff800000071c7807 */ /* 0x000fe40001000000 */
[----:B------:R-:W-:-:S02]  /*0e60*/  ISETP.GT.AND P0, PT, R0, -0x1, !P0 ;  /* 0xffffffff0000780c */ /* 0x000fc40004704270 */
[----:B------:R-:W-:Y:S01]  /*0e70*/  @!P3 FSEL R26, R26, R13, !P6 ;  /* 0x0000000d1a1ab208 */ /* 0x000fe20007000000 */
[----:B-1----:R-:W-:Y:S01]  /*0e80*/  VIADD R37, R16, 0x280 ;  /* 0x0000028010257836 */ /* 0x002fe20000000000 */
[----:B------:R-:W-:Y:S02]  /*0e90*/  FSETP.NAN.AND P2, PT, R28, R28, PT ;  /* 0x0000001c1c00720b */ /* 0x000fe40003f48000 */
[----:B------:R-:W-:Y:S02]  /*0ea0*/  FSETP.GEU.AND P3, PT, R15, R22, PT ;  /* 0x000000160f00720b */ /* 0x000fe40003f6e000 */
[----:B------:R-:W-:Y:S02]  /*0eb0*/  CS2R R4, SRZ ;  /* 0x0000000000047805 */ /* 0x000fe4000001ff00 */
[----:B------:R-:W-:Y:S01]  /*0ec0*/  CS2R R6, SRZ ;  /* 0x0000000000067805 */ /* 0x000fe2000001ff00 */
[----:B------:R-:W-:Y:S01]  /*0ed0*/  IMAD.WIDE R36, R37, 0x4, R20 ;  /* 0x0000000425247825 */ /* 0x000fe200078e0214 */
[----:B------:R-:W-:-:S02]  /*0ee0*/  @!P4 FSEL R22, R22, R15, !P3 ;  /* 0x0000000f1616c208 */ /* 0x000fc40005800000 */
[----:B------:R-:W-:Y:S02]  /*0ef0*/  FSETP.GEU.AND P3, PT, R23, R28, PT ;  /* 0x0000001c1700720b */ /* 0x000fe40003f6e000 */
[----:B------:R-:W3:Y:S02]  /*0f00*/  @P0 LDG.E.128 R4, desc[UR4][R36.64] ;  /* 0x0000000424040981 */ /* 0x000ee4000c1e1d00 */
[----:B------:R-:W-:Y:S01]  /*0f10*/  @!P2 FSEL R28, R28, R23, !P3 ;  /* 0x000000171c1ca208 */ /* 0x000fe20005800000 */
[----:B------:R-:W-:Y:S02]  /*0f20*/  VIADD R15, R17, 0x1 ;  /* 0x00000001110f7836 */ /* 0x000fe40000000000 */
[----:B------:R-:W-:Y:S01]  /*0f30*/  VIADD R33, R16, 0x1f80 ;  /* 0x00001f8010217836 */ /* 0x000fe20000000000 */
[----:B--2---:R-:W-:-:S04]  /*0f40*/  SEL R30, R8, 0xff800000, P1 ;  /* 0xff800000081e7807 */ /* 0x004fc80000800000 */
[-C--:B------:R-:W-:Y:S02]  /*0f50*/  FSETP.NAN.AND P5, PT, R30, R30.reuse, PT ;  /* 0x0000001e1e00720b */ /* 0x080fe40003fa8000 */
[----:B------:R-:W-:Y:S02]  /*0f60*/  FSETP.GEU.AND P4, PT, R25, R30, PT ;  /* 0x0000001e1900720b */ /* 0x000fe40003f8e000 */
[----:B------:R-:W-:Y:S02]  /*0f70*/  SEL R27, R9, 0xff800000, P1 ;  /* 0xff800000091b7807 */ /* 0x000fe40000800000 */
[----:B------:R-:W-:-:S07]  /*0f80*/  SEL R24, R10, 0xff800000, P1 ;  /* 0xff8000000a187807 */ /* 0x000fce0000800000 */
[----:B------:R-:W-:Y:S02]  /*0f90*/  @!P5 FSEL R30, R30, R25, !P4 ;  /* 0x000000191e1ed208 */ /* 0x000fe40006000000 */
[-C--:B------:R-:W-:Y:S02]  /*0fa0*/  FSETP.NAN.AND P5, PT, R27, R27.reuse, PT ;  /* 0x0000001b1b00720b */ /* 0x080fe40003fa8000 */
[----:B------:R-:W-:Y:S02]  /*0fb0*/  FSETP.NAN.AND P3, PT, R24, R24, PT ;  /* 0x000000181800720b */ /* 0x000fe40003f68000 */
[----:B------:R-:W-:Y:S02]  /*0fc0*/  SEL R29, R11, 0xff800000, P1 ;  /* 0xff8000000b1d7807 */ /* 0x000fe40000800000 */
[----:B------:R-:W-:Y:S02]  /*0fd0*/  FSETP.GEU.AND P1, PT, R14, R27, PT ;  /* 0x0000001b0e00720b */ /* 0x000fe40003f2e000 */
[----:B------:R-:W-:-:S02]  /*0fe0*/  FSETP.NAN.AND P2, PT, R29, R29, PT ;  /* 0x0000001d1d00720b */ /* 0x000fc40003f48000 */
[----:B------:R-:W-:-:S03]  /*0ff0*/  FSETP.GEU.AND P6, PT, R19, R24, PT ;  /* 0x000000181300720b */ /* 0x000fc60003fce000 */
[----:B------:R-:W-:Y:S02]  /*1000*/  @!P5 FSEL R27, R27, R14, !P1 ;  /* 0x0000000e1b1bd208 */ /* 0x000fe40004800000 */
[----:B------:R-:W-:Y:S02]  /*1010*/  ISETP.GE.U32.AND P1, PT, R15, 0x40, PT ;  /* 0x000000400f00780c */ /* 0x000fe40003f26070 */
[----:B------:R-:W-:Y:S02]  /*1020*/  @!P3 FSEL R24, R24, R19, !P6 ;  /* 0x000000131818b208 */ /* 0x000fe40007000000 */
[----:B------:R-:W-:Y:S02]  /*1030*/  ISETP.GT.AND P3, PT, R2, RZ, !P1 ;  /* 0x000000ff0200720c */ /* 0x000fe40004f64270 */
[----:B------:R-:W-:Y:S02]  /*1040*/  FSETP.GEU.AND P5, PT, R32, R29, PT ;  /* 0x0000001d2000720b */ /* 0x000fe40003fae000 */
[----:B------:R-:W-:-:S02]  /*1050*/  CS2R R8, SRZ ;  /* 0x0000000000087805 */ /* 0x000fc4000001ff00 */
[----:B------:R-:W-:Y:S02]  /*1060*/  CS2R R10, SRZ ;  /* 0x00000000000a7805 */ /* 0x000fe4000001ff00 */
[----:B------:R-:W-:Y:S01]  /*1070*/  @!P2 FSEL R29, R29, R32, !P5 ;  /* 0x000000201d1da208 */ /* 0x000fe20006800000 */
[----:B------:R-:W-:-:S05]  /*1080*/  IMAD.WIDE R32, R33, 0x4, R20 ;  /* 0x0000000421207825 */ /* 0x000fca00078e0214 */
[----:B------:R-:W2:Y:S01]  /*1090*/  @P3 LDG.E.128 R8, desc[UR4][R32.64] ;  /* 0x0000000420083981 */ /* 0x000ea2000c1e1d00 */
[----:B------:R-:W-:Y:S01]  /*10a0*/  VIADD R31, R16, 0x2180 ;  /* 0x00002180101f7836 */ /* 0x000fe20000000000 */
[----:B---3--:R-:W-:-:S04]  /*10b0*/  SEL R13, R4, 0xff800000, P0 ;  /* 0xff800000040d7807 */ /* 0x008fc80000000000 */
        /* <DEDUP_REMOVED lines=9> */
[----:B------:R-:W-:-:S05]  /*1150*/  FSETP.NAN.AND P2, PT, R19, R19, PT ;  /* 0x000000131300720b */ /* 0x000fca0003f48000 */
[----:B------:R-:W-:Y:S01]  /*1160*/  @!P4 FSEL R25, R25, R26, !P0 ;  /* 0x0000001a1919c208 */ /* 0x000fe20004000000 */
[----:B------:R-:W-:Y:S01]  /*1170*/  VIADD R26, R0, 0x1 ;  /* 0x00000001001a7836 */ /* 0x000fe20000000000 */
[----:B------:R-:W-:Y:S02]  /*1180*/  FSETP.GEU.AND P0, PT, R22, R14, PT ;  /* 0x0000000e1600720b */ /* 0x000fe40003f0e000 */
[----:B------:R-:W-:Y:S02]  /*1190*/  FSETP.GEU.AND P6, PT, R28, R19, PT ;  /* 0x000000131c00720b */ /* 0x000fe40003fce000 */
[----:B------:R-:W-:Y:S02]  /*11a0*/  @!P5 FSEL R14, R14, R22, !P0 ;  /* 0x000000160e0ed208 */ /* 0x000fe40004000000 */
[----:B------:R-:W-:Y:S02]  /*11b0*/  ISETP.GE.U32.AND P0, PT, R26, 0x40, PT ;  /* 0x000000401a00780c */ /* 0x000fe40003f06070 */
[----:B------:R-:W-:-:S02]  /*11c0*/  @!P2 FSEL R19, R19, R28, !P6 ;  /* 0x0000001c1313a208 */ /* 0x000fc40007000000 */
[----:B------:R-:W-:Y:S02]  /*11d0*/  ISETP.GT.AND P2, PT, R3, RZ, !P0 ;  /* 0x000000ff0300720c */ /* 0x000fe40004744270 */
[----:B------:R-:W-:Y:S02]  /*11e0*/  CS2R R4, SRZ ;  /* 0x0000000000047805 */ /* 0x000fe4000001ff00 */
[----:B------:R-:W-:Y:S02]  /*11f0*/  CS2R R6, SRZ ;  /* 0x0000000000067805 */ /* 0x000fe4000001ff00 */
[----:B--2---:R-:W-:-:S04]  /*1200*/  SEL R23, R8, 0xff800000, P3 ;  /* 0xff80000008177807 */ /* 0x004fc80001800000 */
[-C--:B------:R-:W-:Y:S02]  /*1210*/  FSETP.NAN.AND P4, PT, R23, R23.reuse, PT ;  /* 0x000000171700720b */ /* 0x080fe40003f88000 */
[----:B------:R-:W-:-:S11]  /*1220*/  FSETP.GEU.AND P5, PT, R30, R23, PT ;  /* 0x000000171e00720b */ /* 0x000fd60003fae000 */
[----:B------:R-:W-:Y:S01]  /*1230*/  @!P4 FSEL R23, R23, R30, !P5 ;  /* 0x0000001e1717c208 */ /* 0x000fe20006800000 */
[----:B------:R-:W-:-:S05]  /*1240*/  IMAD.WIDE R30, R31, 0x4, R20 ;  /* 0x000000041f1e7825 */ /* 0x000fca00078e0214 */
[----:B------:R1:W2:Y:S01]  /*1250*/  @P2 LDG.E.128 R4, desc[UR4][R30.64] ;  /* 0x000000041e042981 */ /* 0x0002a2000c1e1d00 */
[----:B------:R-:W-:Y:S02]  /*1260*/  SEL R0, R9, 0xff800000, P3 ;  /* 0xff80000009007807 */ /* 0x000fe40001800000 */
[----:B------:R-:W-:Y:S02]  /*1270*/  ISETP.GT.AND P1, PT, R2, -0x1, !P1 ;  /* 0xffffffff0200780c */ /* 0x000fe40004f24270 */
[----:B------:R-:W-:Y:S02]  /*1280*/  FSETP.NAN.AND P5, PT, R0, R0, PT ;  /* 0x000000000000720b */ /* 0x000fe40003fa8000 */
[----:B------:R-:W-:Y:S02]  /*1290*/  SEL R17, R10, 0xff800000, P3 ;  /* 0xff8000000a117807 */ /* 0x000fe40001800000 */
[----:B------:R-:W-:Y:S01]  /*12a0*/  SEL R22, R11, 0xff800000, P3 ;  /* 0xff8000000b167807 */ /* 0x000fe20001800000 */
[----:B-1----:R-:W-:Y:S01]  /*12b0*/  VIADD R31, R16, 0x2000 ;  /* 0x00002000101f7836 */ /* 0x002fe20000000000 */
[----:B------:R-:W-:-:S02]  /*12c0*/  FSETP.NAN.AND P3, PT, R17, R17, PT ;  /* 0x000000111100720b */ /* 0x000fc40003f68000 */
[----:B------:R-:W-:Y:S02]  /*12d0*/  CS2R R8, SRZ ;  /* 0x0000000000087805 */ /* 0x000fe4000001ff00 */
[----:B------:R-:W-:Y:S02]  /*12e0*/  CS2R R10, SRZ ;  /* 0x00000000000a7805 */ /* 0x000fe4000001ff00 */
[----:B------:R-:W-:Y:S01]  /*12f0*/  FSETP.NAN.AND P4, PT, R22, R22, PT ;  /* 0x000000161600720b */ /* 0x000fe20003f88000 */
[----:B------:R-:W-:Y:S01]  /*1300*/  IMAD.WIDE R30, R31, 0x4, R20 ;  /* 0x000000041f1e7825 */ /* 0x000fe200078e0214 */
[----:B------:R-:W-:-:S04]  /*1310*/  FSETP.GEU.AND P6, PT, R27, R0, PT ;  /* 0x000000001b00720b */ /* 0x000fc80003fce000 */
[----:B------:R1:W3:Y:S01]  /*1320*/  @P1 LDG.E.128 R8, desc[UR4][R30.64] ;  /* 0x000000041e081981 */ /* 0x0002e2000c1e1d00 */
[----:B------:R-:W-:Y:S02]  /*1330*/  @!P5 FSEL R0, R0, R27, !P6 ;  /* 0x0000001b0000d208 */ /* 0x000fe40007000000 */
[----:B------:R-:W-:Y:S02]  /*1340*/  FSETP.GEU.AND P5, PT, R24, R17, PT ;  /* 0x000000111800720b */ /* 0x000fe40003fae000 */
[----:B------:R-:W-:Y:S02]  /*1350*/  FSETP.GEU.AND P6, PT, R29, R22, PT ;  /* 0x000000161d00720b */ /* 0x000fe40003fce000 */
[----:B------:R-:W-:Y:S02]  /*1360*/  @!P3 FSEL R17, R17, R24, !P5 ;  /* 0x000000181111b208 */ /* 0x000fe40006800000 */
[----:B------:R-:W-:Y:S02]  /*1370*/  @!P4 FSEL R22, R22, R29, !P6 ;  /* 0x0000001d1616c208 */ /* 0x000fe40007000000 */
[----:B------:R-:W-:Y:S01]  /*1380*/  ISETP.GT.AND P0, PT, R3, -0x1, !P0 ;  /* 0xffffffff0300780c */ /* 0x000fe20004704270 */
[----:B-1----:R-:W-:Y:S01]  /*1390*/  VIADD R31, R16, 0x2200 ;  /* 0x00002200101f7836 */ /* 0x002fe20000000000 */
[----:B------:R-:W-:-:S02]  /*13a0*/  LOP3.LUT R18, R15, R18, RZ, 0xfc, !PT ;  /* 0x000000120f127212 */ /* 0x000fc400078efcff */
[----:B------:R-:W-:Y:S01]  /*13b0*/  LOP3.LUT R26, R26, R12, RZ, 0xfc, !PT ;  /* 0x0000000c1a1a7212 */ /* 0x000fe200078efcff */
[----:B------:R-:W-:-:S04]  /*13c0*/  IMAD.WIDE R30, R31, 0x4, R20 ;  /* 0x000000041f1e7825 */ /* 0x000fc800078e0214 */
[----:B------:R-:W-:Y:S01]  /*13d0*/  VIADD R3, R16, 0x2280 ;  /* 0x0000228010037836 */ /* 0x000fe20000000000 */
[----:B--2---:R-:W-:Y:S02]  /*13e0*/  SEL R2, R4, 0xff800000, P2 ;  /* 0xff80000004027807 */ /* 0x004fe40001000000 */
[----:B------:R-:W-:Y:S02]  /*13f0*/  SEL R29, R6, 0xff800000, P2 ;  /* 0xff800000061d7807 */ /* 0x000fe40001000000 */
[-C--:B------:R-:W-:Y:S02]  /*1400*/  FSETP.NAN.AND P3, PT, R2, R2.reuse, PT ;  /* 0x000000020200720b */ /* 0x080fe40003f68000 */
[----:B------:R-:W-:Y:S02]  /*1410*/  FSETP.NAN.AND P4, PT, R29, R29, PT ;  /* 0x0000001d1d00720b */ /* 0x000fe40003f88000 */
[----:B------:R-:W-:Y:S02]  /*1420*/  FSETP.GEU.AND P5, PT, R13, R2, PT ;  /* 0x000000020d00720b */ /* 0x000fe40003fae000 */
[----:B------:R-:W-:-:S07]  /*1430*/  SEL R28, R5, 0xff800000, P2 ;  /* 0xff800000051c7807 */ /* 0x000fce0001000000 */
[----:B------:R-:W-:Y:S02]  /*1440*/  @!P3 FSEL R2, R2, R13, !P5 ;  /* 0x0000000d0202b208 */ /* 0x000fe40006800000 */
[----:B------:R-:W-:Y:S02]  /*1450*/  FSETP.GEU.AND P3, PT, R14, R29, PT ;  /* 0x0000001d0e00720b */ /* 0x000fe40003f6e000 */
[----:B------:R-:W-:Y:S02]  /*1460*/  CS2R R12, SRZ ;  /* 0x00000000000c7805 */ /* 0x000fe4000001ff00 */
[----:B------:R-:W-:Y:S02]  /*1470*/  @!P4 FSEL R29, R29, R14, !P3 ;  /* 0x0000000e1d1dc208 */ /* 0x000fe40005800000 */
[----:B------:R-:W-:Y:S02]  /*1480*/  CS2R R14, SRZ ;  /* 0x00000000000e7805 */ /* 0x000fe4000001ff00 */
[----:B------:R-:W-:-:S04]  /*1490*/  FSETP.NAN.AND P6, PT, R28, R28, PT ;  /* 0x0000001c1c00720b */ /* 0x000fc80003fc8000 */
[----:B------:R-:W2:Y:S01]  /*14a0*/  @P0 LDG.E.128 R12, desc[UR4][R30.64] ;  /* 0x000000041e0c0981 */ /* 0x000ea2000c1e1d00 */
[----:B------:R-:W-:Y:S02]  /*14b0*/  ISETP.GE.U32.AND P4, PT, R18, 0x40, PT ;  /* 0x000000401200780c */ /* 0x000fe40003f86070 */
[----:B------:R-:W-:Y:S01]  /*14c0*/  FSETP.GEU.AND P5, PT, R25, R28, PT ;  /* 0x0000001c1900720b */ /* 0x000fe20003fae000 */
[----:B------:R-:W-:Y:S01]  /*14d0*/  VIADD R5, R16, 0x2080 ;  /* 0x0000208010057836 */ /* 0x000fe20000000000 */
[----:B------:R-:W-:Y:S02]  /*14e0*/  ISETP.GE.U32.AND P3, PT, R26, 0x40, PT ;  /* 0x000000401a00780c */ /* 0x000fe40003f66070 */
[----:B------:R-:W-:Y:S02]  /*14f0*/  CS2R R26, SRZ ;  /* 0x00000000001a7805 */ /* 0x000fe4000001ff00 */
[----:B------:R-:W-:Y:S02]  /*1500*/  @!P6 FSEL R28, R28, R25, !P5 ;  /* 0x000000191c1ce208 */ /* 0x000fe40006800000 */
[----:B------:R-:W-:Y:S01]  /*1510*/  CS2R R24, SRZ ;  /* 0x0000000000187805 */ /* 0x000fe2000001ff00 */
[----:B------:R-:W-:-:S05]  /*1520*/  IMAD.WIDE R4, R5, 0x4, R20 ;  /* 0x0000000405047825 */ /* 0x000fca00078e0214 */
[----:B------:R1:W4:Y:S01]  /*1530*/  @!P4 LDG.E.128 R24, desc[UR4][R4.64] ;  /* 0x000000040418c981 */ /* 0x000322000c1e1d00 */
[----:B------:R-:W-:Y:S02]  /*1540*/  SEL R18, R7, 0xff800000, P2 ;  /* 0xff80000007127807 */ /* 0x000fe40001000000 */
[----:B------:R-:W-:Y:S01]  /*1550*/  CS2R R6, SRZ ;  /* 0x0000000000067805 */ /* 0x000fe2000001ff00 */
[----:B------:R-:W-:Y:S01]  /*1560*/  IMAD.WIDE R20, R3, 0x4, R20 ;  /* 0x0000000403147825 */ /* 0x000fe200078e0214 */
[----:B-1----:R-:W-:-:S06]  /*1570*/  CS2R R4, SRZ ;  /* 0x0000000000047805 */ /* 0x002fcc000001ff00 */
[----:B------:R-:W5:Y:S01]  /*1580*/  @!P3 LDG.E.128 R4, desc[UR4][R20.64] ;  /* 0x000000041404b981 */ /* 0x000f62000c1e1d00 */
[----:B------:R-:W-:Y:S02]  /*1590*/  FSETP.NAN.AND P5, PT, R18, R18, PT ;  /* 0x000000121200720b */ /* 0x000fe40003fa8000 */
[----:B---3--:R-:W-:-:S04]  /*15a0*/  SEL R8, R8, 0xff800000, P1 ;  /* 0xff80000008087807 */ /* 0x008fc80000800000 */
[----:B------:R-:W-:Y:S02]  /*15b0*/  FSETP.NAN.AND P2, PT, R8, R8, PT ;  /* 0x000000080800720b */ /* 0x000fe40003f48000 */
[----:B------:R-:W-:Y:S02]  /*15c0*/  FSETP.GEU.AND P6, PT, R19, R18, PT ;  /* 0x000000121300720b */ /* 0x000fe40003fce000 */
[----:B------:R-:W-:-:S03]  /*15d0*/  SEL R9, R9, 0xff800000, P1 ;  /* 0xff80000009097807 */ /* 0x000fc60000800000 */
[----:B------:R-:W-:Y:S02]  /*15e0*/  @!P5 FSEL R18, R18, R19, !P6 ;  /* 0x000000131212d208 */ /* 0x000fe40007000000 */
[----:B------:R-:W-:Y:S02]  /*15f0*/  FSETP.GEU.AND P5, PT, R23, R8, PT ;  /* 0x000000081700720b */ /* 0x000fe40003fae000 */
[----:B------:R-:W-:Y:S02]  /*1600*/  SEL R10, R10, 0xff800000, P1 ;  /* 0xff8000000a0a7807 */ /* 0x000fe40000800000 */
[----:B------:R-:W-:Y:S02]  /*1610*/  @!P2 FSEL R8, R8, R23, !P5 ;  /* 0x000000170808a208 */ /* 0x000fe40006800000 */
[----:B------:R-:W-:Y:S02]  /*1620*/  FSETP.NAN.AND P2, PT, R9, R9, PT ;  /* 0x000000090900720b */ /* 0x000fe40003f48000 */
[----:B------:R-:W-:-:S02]  /*1630*/  FSETP.NAN.AND P5, PT, R10, R10, PT ;  /* 0x0000000a0a00720b */ /* 0x000fc40003fa8000 */
[----:B------:R-:W-:Y:S02]  /*1640*/  SEL R11, R11, 0xff800000, P1 ;  /* 0xff8000000b0b7807 */ /* 0x000fe40000800000 */
[----:B------:R-:W-:Y:S02]  /*1650*/  FSETP.GEU.AND P6, PT, R0, R9, PT ;  /* 0x000000090000720b */ /* 0x000fe40003fce000 */
[----:B------:R-:W-:-:S05]  /*1660*/  FSETP.NAN.AND P1, PT, R11, R11, PT ;  /* 0x0000000b0b00720b */ /* 0x000fca0003f28000 */
[----:B------:R-:W-:Y:S02]  /*1670*/  @!P2 FSEL R9, R9, R0, !P6 ;  /* 0x000000000909a208 */ /* 0x000fe40007000000 */
[----:B------:R-:W-:-:S04]  /*1680*/  FSETP.GEU.AND P2, PT, R17, R10, PT ;  /* 0x0000000a1100720b */ /* 0x000fc80003f4e000 */
[----:B------:R-:W-:Y:S02]  /*1690*/  @!P5 FSEL R10, R10, R17, !P2 ;  /* 0x000000110a0ad208 */ /* 0x000fe40005000000 */
[----:B------:R-:W-:-:S04]  /*16a0*/  FSETP.GEU.AND P5, PT, R22, R11, PT ;  /* 0x0000000b1600720b */ /* 0x000fc80003fae000 */
[----:B------:R-:W-:Y:S02]  /*16b0*/  @!P1 FSEL R11, R11, R22, !P5 ;  /* 0x000000160b0b9208 */ /* 0x000fe40006800000 */
[----:B--2---:R-:W-:Y:S02]  /*16c0*/  SEL R3, R12, 0xff800000, P0 ;  /* 0xff8000000c037807 */ /* 0x004fe40000000000 */
[----:B------:R-:W-:Y:S02]  /*16d0*/  SEL R13, R13, 0xff800000, P0 ;  /* 0xff8000000d0d7807 */ /* 0x000fe40000000000 */
[----:B------:R-:W-:Y:S02]  /*16e0*/  FSETP.NAN.AND P2, PT, R3, R3, PT ;  /* 0x000000030300720b */ /* 0x000fe40003f48000 */
[----:B------:R-:W-:Y:S02]  /*16f0*/  SEL R14, R14, 0xff800000, P0 ;  /* 0xff8000000e0e7807 */ /* 0x000fe40000000000 */
[----:B------:R-:W-:-:S02]  /*1700*/  FSETP.NAN.AND P5, PT, R13, R13, PT ;  /* 0x0000000d0d00720b */ /* 0x000fc40003fa8000 */
[----:B------:R-:W-:Y:S02]  /*1710*/  FSETP.NAN.AND P1, PT, R14, R14, PT ;  /* 0x0000000e0e00720b */ /* 0x000fe40003f28000 */
[----:B------:R-:W-:Y:S02]  /*1720*/  SEL R15, R15, 0xff800000, P0 ;  /* 0xff8000000f0f7807 */ /* 0x000fe40000000000 */
[----:B------:R-:W-:Y:S02]  /*1730*/  FSETP.GEU.AND P6, PT, R2, R3, PT ;  /* 0x000000030200720b */ /* 0x000fe40003fce000 */
[----:B------:R-:W-:Y:S02]  /*1740*/  FSETP.NAN.AND P0, PT, R15, R15, PT ;  /* 0x0000000f0f00720b */ /* 0x000fe40003f08000 */
[----:B------:R-:W-:Y:S02]  /*1750*/  @!P2 FSEL R3, R3, R2, !P6 ;  /* 0x000000020303a208 */ /* 0x000fe40007000000 */
[----:B------:R-:W-:-:S02]  /*1760*/  FSETP.GEU.AND P2, PT, R28, R13, PT ;  /* 0x0000000d1c00720b */ /* 0x000fc40003f4e000 */
[----:B------:R-:W-:Y:S02]  /*1770*/  FSETP.GEU.AND P6, PT, R29, R14, PT ;  /* 0x0000000e1d00720b */ /* 0x000fe40003fce000 */
[----:B----4-:R-:W-:Y:S02]  /*1780*/  SEL R24, R24, 0xff800000, !P4 ;  /* 0xff80000018187807 */ /* 0x010fe40006000000 */
[----:B------:R-:W-:Y:S02]  /*1790*/  SEL R25, R25, 0xff800000, !P4 ;  /* 0xff80000019197807 */ /* 0x000fe40006000000 */
[----:B------:R-:W-:Y:S02]  /*17a0*/  @!P5 FSEL R13, R13, R28, !P2 ;  /* 0x0000001c0d0dd208 */ /* 0x000fe40005000000 */
[----:B------:R-:W-:Y:S02]  /*17b0*/  @!P1 FSEL R14, R14, R29, !P6 ;  /* 0x0000001d0e0e9208 */ /* 0x000fe40007000000 */
[----:B------:R-:W-:-:S02]  /*17c0*/  FSETP.NAN.AND P2, PT, R24, R24, PT ;  /* 0x000000181800720b */ /* 0x000fc40003f48000 */
[----:B------:R-:W-:Y:S02]  /*17d0*/  FSETP.NAN.AND P1, PT, R25, R25, PT ;  /* 0x000000191900720b */ /* 0x000fe40003f28000 */
[----:B------:R-:W-:Y:S02]  /*17e0*/  FSETP.GEU.AND P5, PT, R18, R15, PT ;  /* 0x0000000f1200720b */ /* 0x000fe40003fae000 */
[----:B------:R-:W-:Y:S02]  /*17f0*/  SEL R26, R26, 0xff800000, !P4 ;  /* 0xff8000001a1a7807 */ /* 0x000fe40006000000 */
[----:B------:R-:W-:Y:S02]  /*1800*/  @!P0 FSEL R15, R15, R18, !P5 ;  /* 0x000000120f0f8208 */ /* 0x000fe40006800000 */
[----:B------:R-:W-:Y:S01]  /*1810*/  FSETP.NAN.AND P0, PT, R26, R26, PT ;  /* 0x0000001a1a00720b */ /* 0x000fe20003f08000 */
[----:B------:R-:W1:Y:S01]  /*1820*/  LDC.64 R18, c[0x0][0x218] ;  /* 0x00008600ff127b82 */ /* 0x000e620000000a00 */
[----:B------:R-:W-:-:S02]  /*1830*/  FSETP.GEU.AND P5, PT, R8, R24, PT ;  /* 0x000000180800720b */ /* 0x000fc40003fae000 */
[----:B------:R-:W-:Y:S02]  /*1840*/  FSETP.GEU.AND P6, PT, R9, R25, PT ;  /* 0x000000190900720b */ /* 0x000fe40003fce000 */
[----:B------:R-:W-:Y:S02]  /*1850*/  SEL R27, R27, 0xff800000, !P4 ;  /* 0xff8000001b1b7807 */ /* 0x000fe40006000000 */
[----:B-----5:R-:W-:Y:S02]  /*1860*/  SEL R7, R7, 0xff800000, !P3 ;  /* 0xff80000007077807 */ /* 0x020fe40005800000 */
[----:B------:R-:W-:Y:S02]  /*1870*/  @!P2 SEL R24, R24, R8, !P5 ;  /* 0x000000081818a207 */ /* 0x000fe40006800000 */
[----:B------:R-:W-:Y:S02]  /*1880*/  @!P1 SEL R25, R25, R9, !P6 ;  /* 0x0000000919199207 */ /* 0x000fe40007000000 */
[----:B------:R-:W-:-:S02]  /*1890*/  FSETP.NAN.AND P1, PT, R27, R27, PT ;  /* 0x0000001b1b00720b */ /* 0x000fc40003f28000 */
[----:B------:R-:W-:Y:S02]  /*18a0*/  FSETP.NAN.AND P2, PT, R7, R7, PT ;  /* 0x000000070700720b */ /* 0x000fe40003f48000 */
[----:B------:R-:W-:Y:S02]  /*18b0*/  FSETP.GEU.AND P4, PT, R10, R26, PT ;  /* 0x0000001a0a00720b */ /* 0x000fe40003f8e000 */
[----:B------:R-:W-:Y:S02]  /*18c0*/  SEL R4, R4, 0xff800000, !P3 ;  /* 0xff80000004047807 */ /* 0x000fe40005800000 */
[----:B------:R-:W-:Y:S02]  /*18d0*/  SEL R5, R5, 0xff800000, !P3 ;  /* 0xff80000005057807 */ /* 0x000fe40005800000 */
[----:B------:R-:W-:Y:S02]  /*18e0*/  SEL R6, R6, 0xff800000, !P3 ;  /* 0xff80000006067807 */ /* 0x000fe40005800000 */
[----:B------:R-:W-:-:S02]  /*18f0*/  @!P0 SEL R26, R26, R10, !P4 ;  /* 0x0000000a1a1a8207 */ /* 0x000fc40006000000 */
[----:B------:R-:W-:Y:S02]  /*1900*/  FSETP.NAN.AND P0, PT, R4, R4, PT ;  /* 0x000000040400720b */ /* 0x000fe40003f08000 */
[----:B------:R-:W-:Y:S02]  /*1910*/  FSETP.NAN.AND P4, PT, R5, R5, PT ;  /* 0x000000050500720b */ /* 0x000fe40003f88000 */
[----:B------:R-:W-:Y:S02]  /*1920*/  FSETP.NAN.AND P3, PT, R6, R6, PT ;  /* 0x000000060600720b */ /* 0x000fe40003f68000 */
[----:B------:R-:W-:Y:S02]  /*1930*/  FSETP.GEU.AND P5, PT, R11, R27, PT ;  /* 0x0000001b0b00720b */ /* 0x000fe40003fae000 */
[----:B------:R-:W-:Y:S02]  /*1940*/  FSETP.GEU.AND P6, PT, R15, R7, PT ;  /* 0x000000070f00720b */ /* 0x000fe40003fce000 */
[----:B------:R-:W-:-:S02]  /*1950*/  @!P1 SEL R27, R27, R11, !P5 ;  /* 0x0000000b1b1b9207 */ /* 0x000fc40006800000 */
[----:B------:R-:W-:Y:S02]  /*1960*/  @!P2 SEL R7, R7, R15, !P6 ;  /* 0x0000000f0707a207 */ /* 0x000fe40007000000 */
[----:B------:R-:W-:Y:S02]  /*1970*/  FSETP.GEU.AND P1, PT, R3, R4, PT ;  /* 0x000000040300720b */ /* 0x000fe40003f2e000 */
[----:B------:R-:W-:Y:S02]  /*1980*/  FSETP.GEU.AND P2, PT, R13, R5, PT ;  /* 0x000000050d00720b */ /* 0x000fe40003f4e000 */
[----:B------:R-:W-:Y:S01]  /*1990*/  FSETP.GEU.AND P5, PT, R14, R6, PT ;  /* 0x000000060e00720b */ /* 0x000fe20003fae000 */
[----:B-1----:R-:W-:Y:S01]  /*19a0*/  IMAD.WIDE R18, R16, 0x4, R18 ;  /* 0x0000000410127825 */ /* 0x002fe200078e0212 */
[----:B------:R-:W-:Y:S02]  /*19b0*/  @!P0 SEL R4, R4, R3, !P1 ;  /* 0x0000000304048207 */ /* 0x000fe40004800000 */
[----:B------:R-:W-:-:S02]  /*19c0*/  @!P4 SEL R5, R5, R13, !P2 ;  /* 0x0000000d0505c207 */ /* 0x000fc40005000000 */
[----:B------:R-:W-:Y:S01]  /*19d0*/  @!P3 SEL R6, R6, R14, !P5 ;  /* 0x0000000e0606b207 */ /* 0x000fe20006800000 */
[----:B------:R-:W-:Y:S04]  /*19e0*/  STG.E.128 desc[UR4][R18.64], R24 ;  /* 0x0000001812007986 */ /* 0x000fe8000c101d04 */
[----:B------:R-:W-:Y:S01]  /*19f0*/  STG.E.128 desc[UR4][R18.64+0x800], R4 ;  /* 0x0008000412007986 */ /* 0x000fe2000c101d04 */
[----:B------:R-:W-:Y:S05]  /*1a00*/  EXIT ;  /* 0x000000000000794d */ /* 0x000fea0003800000 */
.L_x_0:
[----:B------:R-:W-:-:S00]  /*1a10*/  BRA `(.L_x_0) ;  /* 0xfffffffc00fc7947 */ /* 0x000fc0000383ffff */
[----:B------:R-:W-:-:S00]  /*1a20*/  NOP ;  /* 0x0000000000007918 */ /* 0x000fc00000000000 */
        /* <DEDUP_REMOVED lines=13> */
.L_x_1:


//--------------------- .nv.constant0.triton_poi_fused_max_pool2d_with_indices_4 --------------------------
	.section	.nv.constant0.triton_poi_fused_max_pool2d_with_indices_4,"a",@progbits
	.sectionflags	@""
	.align	4
.nv.constant0.triton_poi_fused_max_pool2d_with_indices_4:
	.zero		548
